//
// Generated by NVIDIA NVVM Compiler
//
// Compiler Build ID: CL-36424714
// Cuda compilation tools, release 13.0, V13.0.88
// Based on NVVM 20.0.0
//

.version 9.0
.target sm_100
.address_size 64

	// .globl	_Z10hello_cudav
.extern .func  (.param .b32 func_retval0) vprintf
(
	.param .b64 vprintf_param_0,
	.param .b64 vprintf_param_1
)
;
.global .align 1 .b8 $str[18] = {72, 101, 108, 108, 111, 32, 67, 117, 100, 97, 32, 87, 111, 114, 108, 100, 10};

.visible .entry _Z10hello_cudav()
{
	.reg .b32 	%r<3>;
	.reg .b64 	%rd<3>;

	mov.u64 	%rd1, $str;
	cvta.global.u64 	%rd2, %rd1;
	{ // callseq 0, 0
	.param .b64 param0;
	st.param.b64 	[param0], %rd2;
	.param .b64 param1;
	st.param.b64 	[param1], 0;
	.param .b32 retval0;
	call.uni (retval0), 
	vprintf, 
	(
	param0, 
	param1
	);
	ld.param.b32 	%r1, [retval0];
	} // callseq 0
	ret;

}


// ===== COMPILED SASS (sm_100) =====

	.target	sm_100

	.elftype	@"ET_EXEC"


//--------------------- .note.nv.tkinfo           --------------------------
	.section	.note.nv.tkinfo,"",@"SHT_NOTE"
	.sectionflags	@"SHF_NOTE_NV_TKINFO"
	.tkinfo
        /*0018*/ 	.word	0x00000002
        /*0030*/ 	.string	""
        /*0030*/ 	.string	"ptxas"
        /*0030*/ 	.string	"Cuda compilation tools, release 13.0, V13.0.88"
        /*0030*/ 	.string	"Build cuda_13.0.r13.0/compiler.36424714_0"
        /*0030*/ 	.string	"-arch sm_100 -m 64 "



//--------------------- .note.nv.cuinfo           --------------------------
	.section	.note.nv.cuinfo,"",@"SHT_NOTE"
	.sectionflags	@"SHF_NOTE_NV_CUINFO"
        /*0018*/ 	.short	0x0002
        /*001a*/ 	.short	0x0064
        /*001c*/ 	.short	0x0082
	.zero		2


//--------------------- .nv.info                  --------------------------
	.section	.nv.info,"",@"SHT_CUDA_INFO"
	.align	4


	//----- nvinfo : EIATTR_REGCOUNT
	.align		4
        /*0000*/ 	.byte	0x04, 0x2f
        /*0002*/ 	.short	(.L_2 - .L_1)
	.align		4
.L_1:
        /*0004*/ 	.word	index@(_Z10hello_cudav)
        /*0008*/ 	.word	0x00000018


	//----- nvinfo : EIATTR_FRAME_SIZE
	.align		4
.L_2:
        /*000c*/ 	.byte	0x04, 0x11
        /*000e*/ 	.short	(.L_4 - .L_3)
	.align		4
.L_3:
        /*0010*/ 	.word	index@(_Z10hello_cudav)
        /*0014*/ 	.word	0x00000000


	//----- nvinfo : EIATTR_MIN_STACK_SIZE
	.align		4
.L_4:
        /*0018*/ 	.byte	0x04, 0x12
        /*001a*/ 	.short	(.L_6 - .L_5)
	.align		4
.L_5:
        /*001c*/ 	.word	index@(_Z10hello_cudav)
        /*0020*/ 	.word	0x00000000
.L_6:


//--------------------- .nv.compat                --------------------------
	.section	.nv.compat,"",@"SHT_CUDA_COMPAT_INFO"
	.align	4
        /*0000*/ 	.byte	0x02, 0x09, 0x00, 0x00, 0x02, 0x02, 0x01, 0x00, 0x02, 0x05, 0x05, 0x00, 0x03, 0x07, 0x01, 0x01
        /*0010*/ 	.byte	0x02, 0x03, 0x00, 0x00, 0x02, 0x06, 0x01, 0x00, 0x04, 0x0b, 0x08, 0x00, 0x09, 0x00, 0x00, 0x00
        /*0020*/ 	.byte	0x00, 0x00, 0x00, 0x00


//--------------------- .nv.info._Z10hello_cudav  --------------------------
	.section	.nv.info._Z10hello_cudav,"",@"SHT_CUDA_INFO"
	.sectionflags	@""
	.align	4


	//----- nvinfo : EIATTR_CUDA_API_VERSION
	.align		4
        /*0000*/ 	.byte	0x04, 0x37
        /*0002*/ 	.short	(.L_8 - .L_7)
.L_7:
        /*0004*/ 	.word	0x00000082


	//----- nvinfo : EIATTR_SPARSE_MMA_MASK
	.align		4
.L_8:
        /*0008*/ 	.byte	0x03, 0x50
        /*000a*/ 	.short	0x0000


	//----- nvinfo : EIATTR_MAXREG_COUNT
	.align		4
        /*000c*/ 	.byte	0x03, 0x1b
        /*000e*/ 	.short	0x00ff


	//----- nvinfo : EIATTR_EXTERNS
	.align		4
        /*0010*/ 	.byte	0x04, 0x0f
        /*0012*/ 	.short	(.L_10 - .L_9)


	//   ....[0]....
	.align		4
.L_9:
        /*0014*/ 	.word	index@(vprintf)


	//----- nvinfo : EIATTR_MERCURY_ISA_VERSION
	.align		4
.L_10:
        /*0018*/ 	.byte	0x03, 0x5f
        /*001a*/ 	.short	0x0101


	//----- nvinfo : EIATTR_VRC_CTA_INIT_COUNT
	.align		4
        /*001c*/ 	.byte	0x02, 0x4a
	.zero		1
	.zero		1


	//----- nvinfo : EIATTR_SYSCALL_OFFSETS
	.align		4
        /*0020*/ 	.byte	0x04, 0x46
        /*0022*/ 	.short	(.L_12 - .L_11)


	//   ....[0]....
.L_11:
        /*0024*/ 	.word	0x00000080


	//----- nvinfo : EIATTR_EXIT_INSTR_OFFSETS
	.align		4
.L_12:
        /*0028*/ 	.byte	0x04, 0x1c
        /*002a*/ 	.short	(.L_14 - .L_13)


	//   ....[0]....
.L_13:
        /*002c*/ 	.word	0x00000090


	//----- nvinfo : EIATTR_SW_WAR
	.align		4
.L_14:
        /*0030*/ 	.byte	0x04, 0x36
        /*0032*/ 	.short	(.L_16 - .L_15)
.L_15:
        /*0034*/ 	.word	0x00000008
.L_16:


//--------------------- .nv.callgraph             --------------------------
	.section	.nv.callgraph,"",@"SHT_CUDA_CALLGRAPH"
	.align	4
	.sectionentsize	8
	.align		4
        /*0000*/ 	.word	0x00000000
	.align		4
        /*0004*/ 	.word	0xffffffff
	.align		4
        /*0008*/ 	.word	index@(_Z10hello_cudav)
	.align		4
        /*000c*/ 	.word	index@(vprintf)
	.align		4
        /*0010*/ 	.word	0x00000000
	.align		4
        /*0014*/ 	.word	0xfffffffe
	.align		4
        /*0018*/ 	.word	0x00000000
	.align		4
        /*001c*/ 	.word	0xfffffffd
	.align		4
        /*0020*/ 	.word	0x00000000
	.align		4
        /*0024*/ 	.word	0xfffffffc


//--------------------- .nv.constant4             --------------------------
	.section	.nv.constant4,"a",@progbits
	.align	8
	.align		8
.nv.constant4:
        /*0000*/ 	.dword	vprintf
	.align		8
        /*0008*/ 	.dword	$str


//--------------------- .text._Z10hello_cudav     --------------------------
	.section	.text._Z10hello_cudav,"ax",@progbits
	.align	128
        .global         _Z10hello_cudav
        .type           _Z10hello_cudav,@function
        .size           _Z10hello_cudav,(.L_x_2 - _Z10hello_cudav)
        .other          _Z10hello_cudav,@"STO_CUDA_ENTRY STV_DEFAULT"
_Z10hello_cudav:
.text._Z10hello_cudav:
[----:B------:R-:W0:Y:S01]  /*0000*/  LDC R1, c[0x0][0x37c] ;  /* 0x0000df00ff017b82 */ /* 0x000e220000000800 */
[----:B------:R-:W-:Y:S01]  /*0010*/  MOV R0, 0x0 ;  /* 0x0000000000007802 */ /* 0x000fe20000000f00 */
[----:B------:R-:W1:Y:S01]  /*0020*/  LDCU.64 UR4, c[0x4][0x8] ;  /* 0x01000100ff0477ac */ /* 0x000e620008000a00 */
[----:B------:R-:W-:-:S05]  /*0030*/  CS2R R6, SRZ ;  /* 0x0000000000067805 */ /* 0x000fca000001ff00 */
[----:B------:R2:W3:Y:S01]  /*0040*/  LDC.64 R2, c[0x4][R0] ;  /* 0x0100000000027b82 */ /* 0x0004e20000000a00 */
[----:B-1----:R-:W-:Y:S02]  /*0050*/  IMAD.U32 R4, RZ, RZ, UR4 ;  /* 0x00000004ff047e24 */ /* 0x002fe4000f8e00ff */
[----:B--2---:R-:W-:-:S07]  /*0060*/  IMAD.U32 R5, RZ, RZ, UR5 ;  /* 0x00000005ff057e24 */ /* 0x004fce000f8e00ff */
[----:B------:R-:W-:-:S07]  /*0070*/  LEPC R20, `(.L_x_0) ;  /* 0x000000001014794e */ /* 0x000fce0000000000 */
[----:B0--3--:R-:W-:Y:S05]  /*0080*/  CALL.ABS.NOINC R2 ;  /* 0x0000000002007343 */ /* 0x009fea0003c00000 */
.L_x_0:
[----:B------:R-:W-:Y:S05]  /*0090*/  EXIT ;  /* 0x000000000000794d */ /* 0x000fea0003800000 */
.L_x_1:
[----:B------:R-:W-:-:S00]  /*00a0*/  BRA `(.L_x_1) ;  /* 0xfffffffc00fc7947 */ /* 0x000fc0000383ffff */
[----:B------:R-:W-:-:S00]  /*00b0*/  NOP ;  /* 0x0000000000007918 */ /* 0x000fc00000000000 */
        /* <DEDUP_REMOVED lines=12> */
.L_x_2:


//--------------------- .nv.global.init           --------------------------
	.section	.nv.global.init,"aw",@progbits
.nv.global.init:
	.type		$str,@object
	.size		$str,(.L_0 - $str)
$str:
        /*0000*/ 	.byte	0x48, 0x65, 0x6c, 0x6c, 0x6f, 0x20, 0x43, 0x75, 0x64, 0x61, 0x20, 0x57, 0x6f, 0x72, 0x6c, 0x64
        /*0010*/ 	.byte	0x0a, 0x00
.L_0:


//--------------------- .nv.shared.reserved.0     --------------------------
	.section	.nv.shared.reserved.0,"aw",@nobits
	.weak		__nv_reservedSMEM_offset_0_alias
	.size		__nv_reservedSMEM_offset_0_alias, 0, 64
	.other		__nv_reservedSMEM_offset_0_alias,@"STO_CUDA_RESERVED_SHARED STV_DEFAULT"
__nv_reservedSMEM_offset_0_alias:
	.zero		0
	.zero		64


//--------------------- .nv.constant0._Z10hello_cudav --------------------------
	.section	.nv.constant0._Z10hello_cudav,"a",@progbits
	.sectionflags	@""
	.align	4
.nv.constant0._Z10hello_cudav:
	.zero		896


//--------------------- SYMBOLS --------------------------

	.type		.nv.reservedSmem.offset0,@object
	.size		.nv.reservedSmem.offset0,0x4
	.type		vprintf,@function
